	.headerflags	@"EF_CUDA_TEXMODE_UNIFIED EF_CUDA_64BIT_ADDRESS EF_CUDA_ACCELERATORS EF_CUDA_SM90 EF_CUDA_VIRTUAL_SM(EF_CUDA_SM90)"
	.elftype	@"ET_EXEC"


//--------------------- .nv.info                  --------------------------
	.section	.nv.info,"",@"SHT_CUDA_INFO"
	.align	4


	//----- nvinfo : EIATTR_REGCOUNT
	.align		4
        /*0000*/ 	.byte	0x04, 0x2f
        /*0002*/ 	.short	(.L_3 - .L_2)
	.align		4
.L_2:
        /*0004*/ 	.word	index@(l2norm_fwd_kernel)
        /*0008*/ 	.word	0x0000003c


	//----- nvinfo : EIATTR_FRAME_SIZE
	.align		4
.L_3:
        /*000c*/ 	.byte	0x04, 0x11
        /*000e*/ 	.short	(.L_5 - .L_4)
	.align		4
.L_4:
        /*0010*/ 	.word	index@(l2norm_fwd_kernel)
        /*0014*/ 	.word	0x00000000


	//----- nvinfo : EIATTR_MIN_STACK_SIZE
	.align		4
.L_5:
        /*0018*/ 	.byte	0x04, 0x12
        /*001a*/ 	.short	(.L_7 - .L_6)
	.align		4
.L_6:
        /*001c*/ 	.word	index@(l2norm_fwd_kernel)
        /*0020*/ 	.word	0x00000000
.L_7:


//--------------------- .nv.info.l2norm_fwd_kernel --------------------------
	.section	.nv.info.l2norm_fwd_kernel,"",@"SHT_CUDA_INFO"
	.sectionflags	@""
	.align	4


	//----- nvinfo : EIATTR_CUDA_API_VERSION
	.align		4
        /*0000*/ 	.byte	0x04, 0x37
        /*0002*/ 	.short	(.L_9 - .L_8)
.L_8:
        /*0004*/ 	.word	0x00000080


	//----- nvinfo : EIATTR_KPARAM_INFO
	.align		4
.L_9:
        /*0008*/ 	.byte	0x04, 0x17
        /*000a*/ 	.short	(.L_11 - .L_10)
.L_10:
        /*000c*/ 	.word	0x00000000
        /*0010*/ 	.short	0x0004
        /*0012*/ 	.short	0x0020
        /*0014*/ 	.byte	0x00, 0xf4, 0x21, 0x00


	//----- nvinfo : EIATTR_KPARAM_INFO
	.align		4
.L_11:
        /*0018*/ 	.byte	0x04, 0x17
        /*001a*/ 	.short	(.L_13 - .L_12)
.L_12:
        /*001c*/ 	.word	0x00000000
        /*0020*/ 	.short	0x0003
        /*0022*/ 	.short	0x0018
        /*0024*/ 	.byte	0x00, 0xf0, 0x11, 0x00


	//----- nvinfo : EIATTR_KPARAM_INFO
	.align		4
.L_13:
        /*0028*/ 	.byte	0x04, 0x17
        /*002a*/ 	.short	(.L_15 - .L_14)
.L_14:
        /*002c*/ 	.word	0x00000000
        /*0030*/ 	.short	0x0002
        /*0032*/ 	.short	0x0010
        /*0034*/ 	.byte	0x00, 0xf4, 0x21, 0x00


	//----- nvinfo : EIATTR_KPARAM_INFO
	.align		4
.L_15:
        /*0038*/ 	.byte	0x04, 0x17
        /*003a*/ 	.short	(.L_17 - .L_16)
.L_16:
        /*003c*/ 	.word	0x00000000
        /*0040*/ 	.short	0x0001
        /*0042*/ 	.short	0x0008
        /*0044*/ 	.byte	0x00, 0xf4, 0x21, 0x00


	//----- nvinfo : EIATTR_KPARAM_INFO
	.align		4
.L_17:
        /*0048*/ 	.byte	0x04, 0x17
        /*004a*/ 	.short	(.L_19 - .L_18)
.L_18:
        /*004c*/ 	.word	0x00000000
        /*0050*/ 	.short	0x0000
        /*0052*/ 	.short	0x0000
        /*0054*/ 	.byte	0x00, 0xf4, 0x21, 0x00


	//----- nvinfo : EIATTR_SPARSE_MMA_MASK
	.align		4
.L_19:
        /*0058*/ 	.byte	0x03, 0x50
        /*005a*/ 	.short	0x0000


	//----- nvinfo : EIATTR_MAXREG_COUNT
	.align		4
        /*005c*/ 	.byte	0x03, 0x1b
        /*005e*/ 	.short	0x00ff


	//----- nvinfo : EIATTR_COOP_GROUP_MASK_REGIDS
	.align		4
        /*0060*/ 	.byte	0x04, 0x29
        /*0062*/ 	.short	(.L_21 - .L_20)


	//   ....[0]....
.L_20:
        /*0064*/ 	.word	0xffffffff


	//   ....[1]....
        /*0068*/ 	.word	0xffffffff


	//   ....[2]....
        /*006c*/ 	.word	0xffffffff


	//   ....[3]....
        /*0070*/ 	.word	0xffffffff


	//   ....[4]....
        /*0074*/ 	.word	0xffffffff


	//   ....[5]....
        /*0078*/ 	.word	0xffffffff


	//   ....[6]....
        /*007c*/ 	.word	0xffffffff


	//   ....[7]....
        /*0080*/ 	.word	0xffffffff


	//   ....[8]....
        /*0084*/ 	.word	0xffffffff


	//   ....[9]....
        /*0088*/ 	.word	0xffffffff


	//   ....[10]....
        /*008c*/ 	.word	0xffffffff


	//   ....[11]....
        /*0090*/ 	.word	0xffffffff


	//   ....[12]....
        /*0094*/ 	.word	0xffffffff


	//   ....[13]....
        /*0098*/ 	.word	0xffffffff


	//   ....[14]....
        /*009c*/ 	.word	0xffffffff


	//   ....[15]....
        /*00a0*/ 	.word	0xffffffff


	//----- nvinfo : EIATTR_COOP_GROUP_INSTR_OFFSETS
	.align		4
.L_21:
        /*00a4*/ 	.byte	0x04, 0x28
        /*00a6*/ 	.short	(.L_23 - .L_22)


	//   ....[0]....
.L_22:
        /*00a8*/ 	.word	0x000007e0


	//   ....[1]....
        /*00ac*/ 	.word	0x00000880


	//   ....[2]....
        /*00b0*/ 	.word	0x000008f0


	//   ....[3]....
        /*00b4*/ 	.word	0x00000940


	//   ....[4]....
        /*00b8*/ 	.word	0x00000950


	//   ....[5]....
        /*00bc*/ 	.word	0x00000970


	//   ....[6]....
        /*00c0*/ 	.word	0x00000990


	//   ....[7]....
        /*00c4*/ 	.word	0x000009c0


	//   ....[8]....
        /*00c8*/ 	.word	0x000009d0


	//   ....[9]....
        /*00cc*/ 	.word	0x000009f0


	//   ....[10]....
        /*00d0*/ 	.word	0x00000a10


	//   ....[11]....
        /*00d4*/ 	.word	0x00000a40


	//   ....[12]....
        /*00d8*/ 	.word	0x00000a50


	//   ....[13]....
        /*00dc*/ 	.word	0x00000a70


	//   ....[14]....
        /*00e0*/ 	.word	0x00000a90


	//   ....[15]....
        /*00e4*/ 	.word	0x00000ad0


	//----- nvinfo : EIATTR_EXIT_INSTR_OFFSETS
	.align		4
.L_23:
        /*00e8*/ 	.byte	0x04, 0x1c
        /*00ea*/ 	.short	(.L_25 - .L_24)


	//   ....[0]....
.L_24:
        /*00ec*/ 	.word	0x00001270


	//   ....[1]....
        /*00f0*/ 	.word	0x000012a0


	//----- nvinfo : EIATTR_REQNTID
	.align		4
.L_25:
        /*00f4*/ 	.byte	0x04, 0x10
        /*00f6*/ 	.short	(.L_27 - .L_26)
.L_26:
        /*00f8*/ 	.word	0x00000020
        /*00fc*/ 	.word	0x00000001
        /*0100*/ 	.word	0x00000001


	//----- nvinfo : EIATTR_CBANK_PARAM_SIZE
	.align		4
.L_27:
        /*0104*/ 	.byte	0x03, 0x19
        /*0106*/ 	.short	0x0028


	//----- nvinfo : EIATTR_PARAM_CBANK
	.align		4
        /*0108*/ 	.byte	0x04, 0x0a
        /*010a*/ 	.short	(.L_29 - .L_28)
	.align		4
.L_28:
        /*010c*/ 	.word	index@(.nv.constant0.l2norm_fwd_kernel)
        /*0110*/ 	.short	0x0210
        /*0112*/ 	.short	0x0028


	//----- nvinfo : EIATTR_SW_WAR
	.align		4
.L_29:
        /*0114*/ 	.byte	0x04, 0x36
        /*0116*/ 	.short	(.L_31 - .L_30)
.L_30:
        /*0118*/ 	.word	0x00000008
.L_31:


//--------------------- .nv.callgraph             --------------------------
	.section	.nv.callgraph,"",@"SHT_CUDA_CALLGRAPH"
	.align	4
	.sectionentsize	8
	.align		4
        /*0000*/ 	.word	0x00000000
	.align		4
        /*0004*/ 	.word	0xffffffff
	.align		4
        /*0008*/ 	.word	0x00000000
	.align		4
        /*000c*/ 	.word	0xfffffffe
	.align		4
        /*0010*/ 	.word	0x00000000
	.align		4
        /*0014*/ 	.word	0xfffffffd
	.align		4
        /*0018*/ 	.word	0x00000000
	.align		4
        /*001c*/ 	.word	0xfffffffc


//--------------------- .nv.constant4             --------------------------
	.section	.nv.constant4,"a",@progbits
	.align	8
	.align		8
.nv.constant4:
        /*0000*/ 	.dword	_$_str
	.align		8
        /*0008*/ 	.dword	_$_str_$_2


//--------------------- .text.l2norm_fwd_kernel   --------------------------
	.section	.text.l2norm_fwd_kernel,"ax",@progbits
	.sectionflags	@"SHF_BARRIERS=1"
	.align	128
        .global         l2norm_fwd_kernel
        .type           l2norm_fwd_kernel,@function
        .size           l2norm_fwd_kernel,(.L_x_1 - l2norm_fwd_kernel)
        .other          l2norm_fwd_kernel,@"STO_CUDA_ENTRY STV_DEFAULT"
l2norm_fwd_kernel:
.text.l2norm_fwd_kernel:
[----:B------:R-:W0:Y:S01]  /*0000*/  LDC R1, c[0x0][0x28] ;  /* 0x00000a00ff017b82 */ /* 0x000e220000000800 */
[----:B------:R-:W1:Y:S01]  /*0010*/  S2R R12, SR_TID.X ;  /* 0x00000000000c7919 */ /* 0x000e620000002100 */
[----:B------:R-:W-:Y:S01]  /*0020*/  ULDC.64 UR4, c[0x0][0x210] ;  /* 0x0000840000047ab9 */ /* 0x000fe20000000a00 */
[----:B------:R-:W-:Y:S02]  /*0030*/  CS2R R24, SRZ ;  /* 0x0000000000187805 */ /* 0x000fe4000001ff00 */
[----:B------:R-:W-:Y:S01]  /*0040*/  CS2R R26, SRZ ;  /* 0x00000000001a7805 */ /* 0x000fe2000001ff00 */
[----:B------:R-:W2:Y:S01]  /*0050*/  S2R R50, SR_CTAID.X ;  /* 0x0000000000327919 */ /* 0x000ea20000002500 */
[----:B------:R-:W-:Y:S01]  /*0060*/  ULDC.64 UR6, c[0x0][0x208] ;  /* 0x0000820000067ab9 */ /* 0x000fe20000000a00 */
[----:B------:R-:W-:Y:S01]  /*0070*/  CS2R R22, SRZ ;  /* 0x0000000000167805 */ /* 0x000fe2000001ff00 */
[----:B------:R-:W-:Y:S01]  /*0080*/  ULDC.64 UR8, c[0x0][0x220] ;  /* 0x0000880000087ab9 */ /* 0x000fe20000000a00 */
[----:B-1----:R-:W-:Y:S01]  /*0090*/  SHF.R.U32.HI R41, RZ, 0x4, R12 ;  /* 0x00000004ff297819 */ /* 0x002fe2000001160c */
[----:B------:R-:W-:-:S02]  /*00a0*/  IMAD.SHL.U32 R0, R12, 0x8, RZ ;  /* 0x000000080c007824 */ /* 0x000fc400078e00ff */
[----:B--2---:R-:W-:Y:S01]  /*00b0*/  IMAD.SHL.U32 R50, R50, 0x8, RZ ;  /* 0x0000000832327824 */ /* 0x004fe200078e00ff */
[----:B------:R-:W-:Y:S02]  /*00c0*/  SGXT.U32 R41, R41, 0x1 ;  /* 0x000000012929781a */ /* 0x000fe40000000000 */
[----:B------:R-:W-:Y:S02]  /*00d0*/  LOP3.LUT R0, R0, 0x78, RZ, 0xc0, !PT ;  /* 0x0000007800007812 */ /* 0x000fe400078ec0ff */
[----:B------:R-:W-:Y:S02]  /*00e0*/  LOP3.LUT R8, R41, R50, RZ, 0xfc, !PT ;  /* 0x0000003229087212 */ /* 0x000fe400078efcff */
[--C-:B------:R-:W-:Y:S01]  /*00f0*/  LOP3.LUT R6, R50, 0x2, R41.reuse, 0xfe, !PT ;  /* 0x0000000232067812 */ /* 0x100fe200078efe29 */
[----:B------:R-:W-:Y:S01]  /*0100*/  IMAD.WIDE.U32 R4, R0, 0x2, RZ ;  /* 0x0000000200047825 */ /* 0x000fe200078e00ff */
[C-C-:B------:R-:W-:Y:S02]  /*0110*/  LOP3.LUT R2, R50.reuse, 0x4, R41.reuse, 0xfe, !PT ;  /* 0x0000000432027812 */ /* 0x140fe400078efe29 */
[----:B------:R-:W-:Y:S01]  /*0120*/  LOP3.LUT R0, R50, 0x6, R41, 0xfe, !PT ;  /* 0x0000000632007812 */ /* 0x000fe200078efe29 */
[----:B------:R-:W-:Y:S01]  /*0130*/  IMAD.SHL.U32 R15, R6, 0x100, RZ ;  /* 0x00000100060f7824 */ /* 0x000fe200078e00ff */
[----:B------:R-:W-:Y:S01]  /*0140*/  SHF.R.S32.HI R3, RZ, 0x1f, R50 ;  /* 0x0000001fff037819 */ /* 0x000fe20000011432 */
[----:B------:R-:W-:Y:S01]  /*0150*/  IMAD.SHL.U32 R9, R2, 0x100, RZ ;  /* 0x0000010002097824 */ /* 0x000fe200078e00ff */
[----:B------:R-:W-:-:S02]  /*0160*/  ISETP.LT.U32.AND P0, PT, R8, 0xc000, PT ;  /* 0x0000c0000800780c */ /* 0x000fc40003f01070 */
[----:B------:R-:W-:Y:S02]  /*0170*/  SHF.L.U32 R19, R8, 0x8, RZ ;  /* 0x0000000808137819 */ /* 0x000fe400000006ff */
[----:B------:R-:W-:Y:S02]  /*0180*/  ISETP.GT.AND P4, PT, R50, -0x1, PT ;  /* 0xffffffff3200780c */ /* 0x000fe40003f84270 */
[----:B------:R-:W-:Y:S02]  /*0190*/  SHF.L.U32 R7, R0, 0x8, RZ ;  /* 0x0000000800077819 */ /* 0x000fe400000006ff */
[----:B------:R-:W-:Y:S02]  /*01a0*/  SHF.L.U64.HI R17, R8, 0x8, R3 ;  /* 0x0000000808117819 */ /* 0x000fe40000010203 */
[----:B------:R-:W-:Y:S02]  /*01b0*/  LOP3.LUT R19, R19, R4, RZ, 0xfc, !PT ;  /* 0x0000000413137212 */ /* 0x000fe400078efcff */
[----:B------:R-:W-:-:S02]  /*01c0*/  ISETP.LT.AND.EX P0, PT, R3, RZ, P4, P0 ;  /* 0x000000ff0300720c */ /* 0x000fc40002701300 */
[C---:B------:R-:W-:Y:S02]  /*01d0*/  ISETP.LT.U32.AND P3, PT, R0.reuse, 0xc000, PT ;  /* 0x0000c0000000780c */ /* 0x040fe40003f61070 */
[--C-:B------:R-:W-:Y:S02]  /*01e0*/  SHF.L.U64.HI R13, R0, 0x8, R3.reuse ;  /* 0x00000008000d7819 */ /* 0x100fe40000010203 */
[--C-:B------:R-:W-:Y:S02]  /*01f0*/  SHF.L.U64.HI R21, R6, 0x8, R3.reuse ;  /* 0x0000000806157819 */ /* 0x100fe40000010203 */
[----:B------:R-:W-:Y:S02]  /*0200*/  SHF.L.U64.HI R11, R2, 0x8, R3 ;  /* 0x00000008020b7819 */ /* 0x000fe40000010203 */
[-C--:B------:R-:W-:Y:S02]  /*0210*/  LOP3.LUT R18, R15, R4.reuse, RZ, 0xfc, !PT ;  /* 0x000000040f127212 */ /* 0x080fe400078efcff */
[----:B------:R-:W-:-:S02]  /*0220*/  LOP3.LUT R16, R9, R4, RZ, 0xfc, !PT ;  /* 0x0000000409107212 */ /* 0x000fc400078efcff */
[----:B------:R-:W-:Y:S02]  /*0230*/  LOP3.LUT R0, R7, R4, RZ, 0xfc, !PT ;  /* 0x0000000407007212 */ /* 0x000fe400078efcff */
[----:B------:R-:W-:Y:S02]  /*0240*/  ISETP.LT.U32.AND P1, PT, R6, 0xc000, PT ;  /* 0x0000c0000600780c */ /* 0x000fe40003f21070 */
[-C--:B------:R-:W-:Y:S02]  /*0250*/  LOP3.LUT R17, R17, R5.reuse, RZ, 0xfc, !PT ;  /* 0x0000000511117212 */ /* 0x080fe400078efcff */
[----:B------:R-:W-:Y:S02]  /*0260*/  IADD3 R4, P5, R19, UR4, RZ ;  /* 0x0000000413047c10 */ /* 0x000fe4000ffbe0ff */
[----:B------:R-:W-:Y:S02]  /*0270*/  LOP3.LUT R15, R21, R5, RZ, 0xfc, !PT ;  /* 0x00000005150f7212 */ /* 0x000fe400078efcff */
[----:B------:R-:W-:-:S02]  /*0280*/  CS2R R20, SRZ ;  /* 0x0000000000147805 */ /* 0x000fc4000001ff00 */
[-C--:B------:R-:W-:Y:S02]  /*0290*/  LOP3.LUT R14, R11, R5.reuse, RZ, 0xfc, !PT ;  /* 0x000000050b0e7212 */ /* 0x080fe400078efcff */
[----:B------:R-:W-:Y:S02]  /*02a0*/  LOP3.LUT R13, R13, R5, RZ, 0xfc, !PT ;  /* 0x000000050d0d7212 */ /* 0x000fe400078efcff */
[----:B------:R-:W-:Y:S02]  /*02b0*/  ISETP.LT.AND.EX P1, PT, R3, RZ, P4, P1 ;  /* 0x000000ff0300720c */ /* 0x000fe40002721310 */
[----:B------:R-:W-:Y:S02]  /*02c0*/  IADD3.X R5, R17, UR5, RZ, P5, !PT ;  /* 0x0000000511057c10 */ /* 0x000fe4000affe4ff */
[----:B------:R-:W-:Y:S02]  /*02d0*/  IADD3 R6, P6, R18, UR4, RZ ;  /* 0x0000000412067c10 */ /* 0x000fe4000ffde0ff */
[----:B------:R-:W-:Y:S01]  /*02e0*/  ISETP.LT.U32.AND P2, PT, R2, 0xc000, PT ;  /* 0x0000c0000200780c */ /* 0x000fe20003f41070 */
[----:B------:R1:W2:Y:S01]  /*02f0*/  @P0 LDG.E.128 R24, desc[UR6][R4.64] ;  /* 0x0000000604180981 */ /* 0x0002a2000c1e1d00 */
[----:B------:R-:W-:-:S02]  /*0300*/  ISETP.LT.AND.EX P3, PT, R3, RZ, P4, P3 ;  /* 0x000000ff0300720c */ /* 0x000fc40002761330 */
[----:B------:R-:W-:Y:S02]  /*0310*/  IADD3.X R7, R15, UR5, RZ, P6, !PT ;  /* 0x000000050f077c10 */ /* 0x000fe4000b7fe4ff */
[----:B------:R-:W-:Y:S02]  /*0320*/  ISETP.LT.AND.EX P2, PT, R3, RZ, P4, P2 ;  /* 0x000000ff0300720c */ /* 0x000fe40002741320 */
[----:B------:R-:W-:Y:S01]  /*0330*/  IADD3 R30, P5, R0, UR4, RZ ;  /* 0x00000004001e7c10 */ /* 0x000fe2000ffbe0ff */
[----:B------:R3:W4:Y:S01]  /*0340*/  @P1 LDG.E.128 R20, desc[UR6][R6.64] ;  /* 0x0000000606141981 */ /* 0x000722000c1e1d00 */
[----:B------:R-:W-:Y:S02]  /*0350*/  IADD3 R28, P6, R16, UR4, RZ ;  /* 0x00000004101c7c10 */ /* 0x000fe4000ffde0ff */
[----:B-1----:R-:W-:Y:S02]  /*0360*/  CS2R R4, SRZ ;  /* 0x0000000000047805 */ /* 0x002fe4000001ff00 */
[----:B------:R-:W-:-:S02]  /*0370*/  IADD3.X R31, R13, UR5, RZ, P5, !PT ;  /* 0x000000050d1f7c10 */ /* 0x000fc4000affe4ff */
[----:B------:R-:W-:Y:S02]  /*0380*/  CS2R R8, SRZ ;  /* 0x0000000000087805 */ /* 0x000fe4000001ff00 */
[----:B------:R-:W-:Y:S02]  /*0390*/  CS2R R10, SRZ ;  /* 0x00000000000a7805 */ /* 0x000fe4000001ff00 */
[----:B------:R-:W-:Y:S01]  /*03a0*/  IADD3.X R29, R14, UR5, RZ, P6, !PT ;  /* 0x000000050e1d7c10 */ /* 0x000fe2000b7fe4ff */
[----:B------:R-:W-:Y:S01]  /*03b0*/  ULDC UR4, c[0x0][0x228] ;  /* 0x00008a0000047ab9 */ /* 0x000fe20000000800 */
[----:B---3--:R-:W-:-:S03]  /*03c0*/  CS2R R6, SRZ ;  /* 0x0000000000067805 */ /* 0x008fc6000001ff00 */
[----:B------:R1:W3:Y:S04]  /*03d0*/  @P2 LDG.E.128 R8, desc[UR6][R28.64] ;  /* 0x000000061c082981 */ /* 0x0002e8000c1e1d00 */
[----:B------:R-:W1:Y:S01]  /*03e0*/  @P3 LDG.E.128 R4, desc[UR6][R30.64] ;  /* 0x000000061e043981 */ /* 0x000e62000c1e1d00 */
[----:B------:R-:W5:Y:S01]  /*03f0*/  S2UR UR5, SR_CgaCtaId ;  /* 0x00000000000579c3 */ /* 0x000f620000008800 */
[C---:B--2---:R-:W-:Y:S01]  /*0400*/  PRMT R35, R24.reuse, 0x7632, R35 ;  /* 0x0000763218237816 */ /* 0x044fe20000000023 */
[----:B------:R-:W-:-:S03]  /*0410*/  IMAD.U32 R40, R24, 0x10000, RZ ;  /* 0x0001000018287824 */ /* 0x000fc600078e00ff */
[----:B------:R-:W-:Y:S02]  /*0420*/  SHF.L.U32 R35, R35, 0x10, RZ ;  /* 0x0000001023237819 */ /* 0x000fe400000006ff */
[----:B----4-:R-:W-:Y:S01]  /*0430*/  PRMT R53, R20, 0x7632, R53 ;  /* 0x0000763214357816 */ /* 0x010fe20000000035 */
[C---:B------:R-:W-:Y:S01]  /*0440*/  IMAD.U32 R24, R23.reuse, 0x10000, RZ ;  /* 0x0001000017187824 */ /* 0x040fe200078e00ff */
[----:B------:R-:W-:Y:S01]  /*0450*/  PRMT R45, R23, 0x7632, R45 ;  /* 0x00007632172d7816 */ /* 0x000fe2000000002d */
[----:B------:R-:W-:Y:S01]  /*0460*/  FMUL R23, R35, R35 ;  /* 0x0000002323177220 */ /* 0x000fe20000400000 */
[----:B------:R-:W-:Y:S01]  /*0470*/  PRMT R2, R26, 0x7632, R2 ;  /* 0x000076321a027816 */ /* 0x000fe20000000002 */
[C---:B------:R-:W-:Y:S01]  /*0480*/  IMAD.U32 R38, R25.reuse, 0x10000, RZ ;  /* 0x0001000019267824 */ /* 0x040fe200078e00ff */
[----:B------:R-:W-:Y:S01]  /*0490*/  PRMT R37, R25, 0x7632, R37 ;  /* 0x0000763219257816 */ /* 0x000fe20000000025 */
[----:B------:R-:W-:Y:S01]  /*04a0*/  FFMA R23, R40, R40, R23 ;  /* 0x0000002828177223 */ /* 0x000fe20000000017 */
[----:B------:R-:W-:Y:S01]  /*04b0*/  SHF.L.U32 R53, R53, 0x10, RZ ;  /* 0x0000001035357819 */ /* 0x000fe200000006ff */
[----:B------:R-:W-:Y:S01]  /*04c0*/  IMAD.U32 R25, R21, 0x10000, RZ ;  /* 0x0001000015197824 */ /* 0x000fe200078e00ff */
[----:B------:R-:W-:-:S02]  /*04d0*/  SHF.L.U32 R33, R20, 0x10, RZ ;  /* 0x0000001014217819 */ /* 0x000fc400000006ff */
[----:B------:R-:W-:Y:S02]  /*04e0*/  SHF.L.U32 R43, R26, 0x10, RZ ;  /* 0x000000101a2b7819 */ /* 0x000fe400000006ff */
[----:B------:R-:W-:Y:S02]  /*04f0*/  PRMT R51, R21, 0x7632, R51 ;  /* 0x0000763215337816 */ /* 0x000fe40000000033 */
[C---:B-1----:R-:W-:Y:S01]  /*0500*/  PRMT R29, R6.reuse, 0x7632, R29 ;  /* 0x00007632061d7816 */ /* 0x042fe2000000001d */
[----:B------:R-:W-:Y:S01]  /*0510*/  IMAD.U32 R20, R6, 0x10000, RZ ;  /* 0x0001000006147824 */ /* 0x000fe200078e00ff */
[----:B------:R-:W-:Y:S01]  /*0520*/  PRMT R21, R22, 0x7632, R21 ;  /* 0x0000763216157816 */ /* 0x000fe20000000015 */
[----:B------:R-:W-:Y:S01]  /*0530*/  IMAD.U32 R6, R2, 0x10000, RZ ;  /* 0x0001000002067824 */ /* 0x000fe200078e00ff */
[----:B------:R-:W-:Y:S01]  /*0540*/  SHF.L.U32 R26, R22, 0x10, RZ ;  /* 0x00000010161a7819 */ /* 0x000fe200000006ff */
[----:B------:R-:W-:Y:S01]  /*0550*/  FFMA R22, R38, R38, R23 ;  /* 0x0000002626167223 */ /* 0x000fe20000000017 */
[----:B------:R-:W-:Y:S01]  /*0560*/  SHF.L.U32 R37, R37, 0x10, RZ ;  /* 0x0000001025257819 */ /* 0x000fe200000006ff */
[----:B------:R-:W-:Y:S01]  /*0570*/  FMUL R2, R53, R53 ;  /* 0x0000003535027220 */ /* 0x000fe20000400000 */
[----:B---3--:R-:W-:-:S03]  /*0580*/  PRMT R44, R8, 0x7632, R44 ;  /* 0x00007632082c7816 */ /* 0x008fc6000000002c */
[----:B------:R-:W-:Y:S01]  /*0590*/  FFMA R22, R37, R37, R22 ;  /* 0x0000002525167223 */ /* 0x000fe20000000016 */
[----:B------:R-:W-:Y:S01]  /*05a0*/  FFMA R2, R33, R33, R2 ;  /* 0x0000002121027223 */ /* 0x000fe20000000002 */
[----:B------:R-:W-:Y:S01]  /*05b0*/  PRMT R31, R4, 0x7632, R31 ;  /* 0x00007632041f7816 */ /* 0x000fe2000000001f */
[----:B------:R-:W-:Y:S01]  /*05c0*/  IMAD.U32 R44, R44, 0x10000, RZ ;  /* 0x000100002c2c7824 */ /* 0x000fe200078e00ff */
[C---:B------:R-:W-:Y:S01]  /*05d0*/  PRMT R34, R27.reuse, 0x7632, R34 ;  /* 0x000076321b227816 */ /* 0x040fe20000000022 */
[----:B------:R-:W-:Y:S01]  /*05e0*/  IMAD.U32 R28, R27, 0x10000, RZ ;  /* 0x000100001b1c7824 */ /* 0x000fe200078e00ff */
[----:B------:R-:W-:Y:S01]  /*05f0*/  SHF.L.U32 R51, R51, 0x10, RZ ;  /* 0x0000001033337819 */ /* 0x000fe200000006ff */
[----:B------:R-:W-:Y:S01]  /*0600*/  FFMA R27, R43, R43, R22 ;  /* 0x0000002b2b1b7223 */ /* 0x000fe20000000016 */
[----:B------:R-:W-:Y:S01]  /*0610*/  FFMA R2, R25, R25, R2 ;  /* 0x0000001919027223 */ /* 0x000fe20000000002 */
[----:B------:R-:W-:Y:S01]  /*0620*/  SHF.L.U32 R36, R8, 0x10, RZ ;  /* 0x0000001008247819 */ /* 0x000fe200000006ff */
[----:B------:R-:W-:Y:S01]  /*0630*/  IMAD.U32 R23, R21, 0x10000, RZ ;  /* 0x0001000015177824 */ /* 0x000fe200078e00ff */
[----:B------:R-:W-:Y:S01]  /*0640*/  SHF.L.U32 R31, R31, 0x10, RZ ;  /* 0x000000101f1f7819 */ /* 0x000fe200000006ff */
[----:B------:R-:W-:Y:S01]  /*0650*/  FMUL R21, R44, R44 ;  /* 0x0000002c2c157220 */ /* 0x000fe20000400000 */
[----:B------:R-:W-:Y:S01]  /*0660*/  FFMA R39, R6, R6, R27 ;  /* 0x0000000606277223 */ /* 0x000fe2000000001b */
[----:B------:R-:W-:Y:S01]  /*0670*/  FFMA R47, R51, R51, R2 ;  /* 0x00000033332f7223 */ /* 0x000fe20000000002 */
[C---:B------:R-:W-:Y:S01]  /*0680*/  PRMT R42, R9.reuse, 0x7632, R42 ;  /* 0x00007632092a7816 */ /* 0x040fe2000000002a */
[----:B------:R-:W-:-:S02]  /*0690*/  IMAD.U32 R9, R9, 0x10000, RZ ;  /* 0x0001000009097824 */ /* 0x000fc400078e00ff */
[----:B------:R-:W-:Y:S01]  /*06a0*/  FFMA R2, R36, R36, R21 ;  /* 0x0000002424027223 */ /* 0x000fe20000000015 */
[----:B------:R-:W-:Y:S02]  /*06b0*/  IMAD.U32 R4, R4, 0x10000, RZ ;  /* 0x0001000004047824 */ /* 0x000fe400078e00ff */
[----:B------:R-:W-:Y:S01]  /*06c0*/  FMUL R27, R31, R31 ;  /* 0x0000001f1f1b7220 */ /* 0x000fe20000400000 */
[----:B------:R-:W-:Y:S02]  /*06d0*/  IMAD.U32 R8, R34, 0x10000, RZ ;  /* 0x0001000022087824 */ /* 0x000fe400078e00ff */
[----:B------:R-:W-:Y:S01]  /*06e0*/  FFMA R39, R28, R28, R39 ;  /* 0x0000001c1c277223 */ /* 0x000fe20000000027 */
[----:B------:R-:W-:Y:S01]  /*06f0*/  FFMA R22, R26, R26, R47 ;  /* 0x0000001a1a167223 */ /* 0x000fe2000000002f */
[C---:B------:R-:W-:Y:S01]  /*0700*/  PRMT R30, R5.reuse, 0x7632, R30 ;  /* 0x00007632051e7816 */ /* 0x040fe2000000001e */
[----:B------:R-:W-:Y:S01]  /*0710*/  IMAD.U32 R42, R42, 0x10000, RZ ;  /* 0x000100002a2a7824 */ /* 0x000fe200078e00ff */
[----:B------:R-:W-:Y:S01]  /*0720*/  SHF.L.U32 R5, R5, 0x10, RZ ;  /* 0x0000001005057819 */ /* 0x000fe200000006ff */
[----:B------:R-:W-:Y:S01]  /*0730*/  FFMA R21, R9, R9, R2 ;  /* 0x0000000909157223 */ /* 0x000fe20000000002 */
[----:B------:R-:W-:Y:S01]  /*0740*/  FFMA R34, R4, R4, R27 ;  /* 0x0000000404227223 */ /* 0x000fe2000000001b */
[----:B------:R-:W-:Y:S01]  /*0750*/  PRMT R46, R10, 0x7632, R46 ;  /* 0x000076320a2e7816 */ /* 0x000fe2000000002e */
[----:B------:R-:W-:Y:S01]  /*0760*/  FFMA R2, R8, R8, R39 ;  /* 0x0000000808027223 */ /* 0x000fe20000000027 */
[----:B------:R-:W-:Y:S01]  /*0770*/  FFMA R27, R23, R23, R22 ;  /* 0x00000017171b7223 */ /* 0x000fe20000000016 */
[----:B------:R-:W-:Y:S01]  /*0780*/  SHF.L.U32 R10, R10, 0x10, RZ ;  /* 0x000000100a0a7819 */ /* 0x000fe200000006ff */
[----:B------:R-:W-:Y:S01]  /*0790*/  FFMA R39, R42, R42, R21 ;  /* 0x0000002a2a277223 */ /* 0x000fe20000000015 */
[----:B------:R-:W-:Y:S01]  /*07a0*/  SHF.L.U32 R30, R30, 0x10, RZ ;  /* 0x000000101e1e7819 */ /* 0x000fe200000006ff */
[----:B------:R-:W-:Y:S01]  /*07b0*/  FFMA R47, R5, R5, R34 ;  /* 0x00000005052f7223 */ /* 0x000fe20000000022 */
[----:B------:R-:W-:Y:S01]  /*07c0*/  SHF.L.U32 R45, R45, 0x10, RZ ;  /* 0x000000102d2d7819 */ /* 0x000fe200000006ff */
[----:B------:R-:W-:Y:S01]  /*07d0*/  FFMA R22, R24, R24, R27 ;  /* 0x0000001818167223 */ /* 0x000fe2000000001b */
[----:B------:R-:W1:Y:S01]  /*07e0*/  SHFL.BFLY PT, R21, R2, 0x8, 0x1f ;  /* 0x0d001f0002157f89 */ /* 0x000e6200000e0000 */
[----:B------:R-:W-:-:S02]  /*07f0*/  IMAD.U32 R46, R46, 0x10000, RZ ;  /* 0x000100002e2e7824 */ /* 0x000fc400078e00ff */
[----:B------:R-:W-:Y:S01]  /*0800*/  FFMA R39, R10, R10, R39 ;  /* 0x0000000a0a277223 */ /* 0x000fe20000000027 */
[----:B------:R-:W-:Y:S01]  /*0810*/  FFMA R47, R30, R30, R47 ;  /* 0x0000001e1e2f7223 */ /* 0x000fe2000000002f */
[----:B------:R-:W-:Y:S01]  /*0820*/  FFMA R22, R45, R45, R22 ;  /* 0x0000002d2d167223 */ /* 0x000fe20000000016 */
[C---:B------:R-:W-:Y:S01]  /*0830*/  PRMT R32, R11.reuse, 0x7632, R32 ;  /* 0x000076320b207816 */ /* 0x040fe20000000020 */
[----:B------:R-:W-:Y:S02]  /*0840*/  IMAD.U32 R11, R11, 0x10000, RZ ;  /* 0x000100000b0b7824 */ /* 0x000fe400078e00ff */
[----:B------:R-:W-:Y:S01]  /*0850*/  FFMA R34, R46, R46, R39 ;  /* 0x0000002e2e227223 */ /* 0x000fe20000000027 */
[----:B------:R-:W-:Y:S01]  /*0860*/  FFMA R48, R20, R20, R47 ;  /* 0x0000001414307223 */ /* 0x000fe2000000002f */
[----:B------:R-:W-:Y:S01]  /*0870*/  SHF.L.U32 R32, R32, 0x10, RZ ;  /* 0x0000001020207819 */ /* 0x000fe200000006ff */
[----:B------:R-:W2:Y:S01]  /*0880*/  SHFL.BFLY PT, R47, R22, 0x8, 0x1f ;  /* 0x0d001f00162f7f89 */ /* 0x000ea200000e0000 */
[----:B------:R-:W-:Y:S01]  /*0890*/  FFMA R27, R11, R11, R34 ;  /* 0x0000000b0b1b7223 */ /* 0x000fe20000000022 */
[----:B------:R-:W-:-:S03]  /*08a0*/  IMAD.U32 R29, R29, 0x10000, RZ ;  /* 0x000100001d1d7824 */ /* 0x000fc600078e00ff */
[----:B------:R-:W-:Y:S01]  /*08b0*/  FFMA R27, R32, R32, R27 ;  /* 0x00000020201b7223 */ /* 0x000fe2000000001b */
[C---:B------:R-:W-:Y:S02]  /*08c0*/  PRMT R39, R7.reuse, 0x7632, R39 ;  /* 0x0000763207277816 */ /* 0x040fe40000000027 */
[----:B------:R-:W-:Y:S01]  /*08d0*/  SHF.L.U32 R34, R7, 0x10, RZ ;  /* 0x0000001007227819 */ /* 0x000fe200000006ff */
[----:B------:R-:W-:Y:S01]  /*08e0*/  FFMA R7, R29, R29, R48 ;  /* 0x0000001d1d077223 */ /* 0x000fe20000000030 */
[----:B------:R-:W3:Y:S01]  /*08f0*/  SHFL.BFLY PT, R52, R27, 0x8, 0x1f ;  /* 0x0d001f001b347f89 */ /* 0x000ee200000e0000 */
[----:B------:R-:W-:Y:S02]  /*0900*/  IMAD.U32 R39, R39, 0x10000, RZ ;  /* 0x0001000027277824 */ /* 0x000fe400078e00ff */
[----:B------:R-:W-:Y:S01]  /*0910*/  FFMA R48, R34, R34, R7 ;  /* 0x0000002222307223 */ /* 0x000fe20000000007 */
[----:B-1----:R-:W-:-:S03]  /*0920*/  FADD R21, R2, R21 ;  /* 0x0000001502157221 */ /* 0x002fc60000000000 */
[----:B------:R-:W-:Y:S02]  /*0930*/  FFMA R48, R39, R39, R48 ;  /* 0x0000002727307223 */ /* 0x000fe40000000030 */
[----:B------:R-:W1:Y:S04]  /*0940*/  SHFL.BFLY PT, R2, R21, 0x4, 0x1f ;  /* 0x0c801f0015027f89 */ /* 0x000e6800000e0000 */
[----:B------:R-:W4:Y:S01]  /*0950*/  SHFL.BFLY PT, R7, R48, 0x8, 0x1f ;  /* 0x0d001f0030077f89 */ /* 0x000f2200000e0000 */
[----:B--2---:R-:W-:-:S05]  /*0960*/  FADD R47, R22, R47 ;  /* 0x0000002f162f7221 */ /* 0x004fca0000000000 */
[----:B------:R-:W2:Y:S01]  /*0970*/  SHFL.BFLY PT, R22, R47, 0x4, 0x1f ;  /* 0x0c801f002f167f89 */ /* 0x000ea200000e0000 */
[----:B---3--:R-:W-:-:S05]  /*0980*/  FADD R52, R27, R52 ;  /* 0x000000341b347221 */ /* 0x008fca0000000000 */
[----:B------:R-:W3:Y:S01]  /*0990*/  SHFL.BFLY PT, R49, R52, 0x4, 0x1f ;  /* 0x0c801f0034317f89 */ /* 0x000ee200000e0000 */
[----:B-1----:R-:W-:Y:S01]  /*09a0*/  FADD R2, R21, R2 ;  /* 0x0000000215027221 */ /* 0x002fe20000000000 */
[----:B----4-:R-:W-:-:S04]  /*09b0*/  FADD R55, R48, R7 ;  /* 0x0000000730377221 */ /* 0x010fc80000000000 */
        /* <DEDUP_REMOVED lines=15> */
[----:B----4-:R-:W-:-:S03]  /*0ab0*/  FADD R57, R56, R57 ;  /* 0x0000003938397221 */ /* 0x010fc60000000000 */
[----:B------:R-:W-:Y:S02]  /*0ac0*/  FADD R22, R22, UR4 ;  /* 0x0000000416167e21 */ /* 0x000fe40008000000 */
[----:B------:R-:W1:Y:S02]  /*0ad0*/  SHFL.BFLY PT, R52, R57, 0x1, 0x1f ;  /* 0x0c201f0039347f89 */ /* 0x000e6400000e0000 */
[----:B------:R-:W4:Y:S01]  /*0ae0*/  MUFU.SQRT R2, R22 ;  /* 0x0000001600027308 */ /* 0x000f220000002000 */
[----:B--2---:R-:W-:-:S04]  /*0af0*/  FADD R21, R48, R21 ;  /* 0x0000001530157221 */ /* 0x004fc80000000000 */
[----:B------:R-:W-:-:S04]  /*0b00*/  FADD R21, R21, UR4 ;  /* 0x0000000415157e21 */ /* 0x000fc80008000000 */
[----:B------:R-:W2:Y:S01]  /*0b10*/  MUFU.SQRT R7, R21 ;  /* 0x0000001500077308 */ /* 0x000ea20000002000 */
[----:B---3--:R-:W-:-:S04]  /*0b20*/  FADD R47, R54, R47 ;  /* 0x0000002f362f7221 */ /* 0x008fc80000000000 */
[----:B------:R-:W-:Y:S01]  /*0b30*/  FADD R47, R47, UR4 ;  /* 0x000000042f2f7e21 */ /* 0x000fe20008000000 */
[----:B------:R-:W-:Y:S01]  /*0b40*/  HFMA2.MMA R48, -RZ, RZ, 1.625, 0 ;  /* 0x3e800000ff307435 */ /* 0x000fe200000001ff */
[C---:B----4-:R-:W-:Y:S02]  /*0b50*/  FSETP.GT.AND P6, PT, |R2|.reuse, 8.50705917302346158658e+37, PT ;  /* 0x7e8000000200780b */ /* 0x050fe40003fc4200 */
[----:B------:R-:W3:Y:S01]  /*0b60*/  MUFU.SQRT R27, R47 ;  /* 0x0000002f001b7308 */ /* 0x000ee20000002000 */
[----:B------:R-:W-:Y:S01]  /*0b70*/  FSETP.GEU.AND P4, PT, |R2|, 1.175494350822287508e-38, PT ;  /* 0x008000000200780b */ /* 0x000fe20003f8e200 */
[----:B-1----:R-:W-:Y:S01]  /*0b80*/  FADD R52, R57, R52 ;  /* 0x0000003439347221 */ /* 0x002fe20000000000 */
[----:B--2---:R-:W-:-:S03]  /*0b90*/  FSETP.GT.AND P5, PT, |R7|, 8.50705917302346158658e+37, PT ;  /* 0x7e8000000700780b */ /* 0x004fc60003fa4200 */
[----:B------:R-:W-:Y:S01]  /*0ba0*/  FADD R52, R52, UR4 ;  /* 0x0000000434347e21 */ /* 0x000fe20008000000 */
[----:B------:R-:W-:-:S04]  /*0bb0*/  FSEL R54, R48, 1, P6 ;  /* 0x3f80000030367808 */ /* 0x000fc80003000000 */
[----:B------:R-:W-:Y:S01]  /*0bc0*/  @P6 FMUL R2, R2, 0.25 ;  /* 0x3e80000002026820 */ /* 0x000fe20000400000 */
[----:B------:R-:W1:Y:S01]  /*0bd0*/  MUFU.SQRT R49, R52 ;  /* 0x0000003400317308 */ /* 0x000e620000002000 */
[----:B------:R-:W-:Y:S01]  /*0be0*/  FSETP.GEU.AND P6, PT, |R7|, 1.175494350822287508e-38, PT ;  /* 0x008000000700780b */ /* 0x000fe20003fce200 */
[----:B------:R-:W-:Y:S01]  /*0bf0*/  @!P4 FMUL R54, R54, 16777216 ;  /* 0x4b8000003636c820 */ /* 0x000fe20000400000 */
[----:B------:R-:W-:Y:S01]  /*0c00*/  @!P4 FMUL R2, R2, 16777216 ;  /* 0x4b8000000202c820 */ /* 0x000fe20000400000 */
[----:B---3--:R-:W-:Y:S02]  /*0c10*/  FSETP.GT.AND P4, PT, |R27|, 8.50705917302346158658e+37, PT ;  /* 0x7e8000001b00780b */ /* 0x008fe40003f84200 */
[C---:B------:R-:W-:Y:S01]  /*0c20*/  FSEL R56, R48.reuse, 1, P5 ;  /* 0x3f80000030387808 */ /* 0x040fe20002800000 */
[----:B------:R-:W-:Y:S01]  /*0c30*/  @P5 FMUL R7, R7, 0.25 ;  /* 0x3e80000007075820 */ /* 0x000fe20000400000 */
[----:B------:R-:W-:Y:S02]  /*0c40*/  FSETP.GEU.AND P5, PT, |R27|, 1.175494350822287508e-38, PT ;  /* 0x008000001b00780b */ /* 0x000fe40003fae200 */
[----:B------:R-:W-:-:S04]  /*0c50*/  FSEL R47, R48, 1, P4 ;  /* 0x3f800000302f7808 */ /* 0x000fc80002000000 */
[----:B------:R-:W-:Y:S01]  /*0c60*/  @!P6 FMUL R7, R7, 16777216 ;  /* 0x4b8000000707e820 */ /* 0x000fe20000400000 */
[----:B------:R-:W-:Y:S02]  /*0c70*/  @!P6 FMUL R56, R56, 16777216 ;  /* 0x4b8000003838e820 */ /* 0x000fe40000400000 */
[----:B------:R-:W-:Y:S01]  /*0c80*/  @P4 FMUL R27, R27, 0.25 ;  /* 0x3e8000001b1b4820 */ /* 0x000fe20000400000 */
[----:B-1----:R-:W-:-:S03]  /*0c90*/  FSETP.GT.AND P6, PT, |R49|, 8.50705917302346158658e+37, PT ;  /* 0x7e8000003100780b */ /* 0x002fc60003fc4200 */
[----:B------:R-:W-:Y:S01]  /*0ca0*/  @!P5 FMUL R27, R27, 16777216 ;  /* 0x4b8000001b1bd820 */ /* 0x000fe20000400000 */
[----:B------:R-:W-:Y:S01]  /*0cb0*/  @!P5 FMUL R47, R47, 16777216 ;  /* 0x4b8000002f2fd820 */ /* 0x000fe20000400000 */
[----:B------:R-:W-:-:S08]  /*0cc0*/  FSETP.GEU.AND P5, PT, |R49|, 1.175494350822287508e-38, PT ;  /* 0x008000003100780b */ /* 0x000fd00003fae200 */
[----:B------:R-:W-:Y:S01]  /*0cd0*/  @P6 FMUL R49, R49, 0.25 ;  /* 0x3e80000031316820 */ /* 0x000fe20000400000 */
[----:B------:R1:W2:Y:S04]  /*0ce0*/  MUFU.RCP R55, R2 ;  /* 0x0000000200377308 */ /* 0x0002a80000001000 */
[----:B------:R-:W-:-:S04]  /*0cf0*/  @!P5 FMUL R49, R49, 16777216 ;  /* 0x4b8000003131d820 */ /* 0x000fc80000400000 */
[----:B------:R-:W3:Y:S01]  /*0d00*/  MUFU.RCP R7, R7 ;  /* 0x0000000700077308 */ /* 0x000ee20000001000 */
[----:B------:R-:W-:-:S07]  /*0d10*/  LOP3.LUT R52, R50, 0x7, R12, 0xf8, !PT ;  /* 0x0000000732347812 */ /* 0x000fce00078ef80c */
[----:B------:R-:W4:Y:S01]  /*0d20*/  MUFU.RCP R49, R49 ;  /* 0x0000003100317308 */ /* 0x000f220000001000 */
[----:B------:R-:W-:Y:S02]  /*0d30*/  FSEL R48, R48, 1, P6 ;  /* 0x3f80000030307808 */ /* 0x000fe40003000000 */
[----:B------:R-:W-:Y:S02]  /*0d40*/  LOP3.LUT P4, RZ, R12, 0x18, RZ, 0xc0, !PT ;  /* 0x000000180cff7812 */ /* 0x000fe4000788c0ff */
[----:B------:R-:W-:-:S03]  /*0d50*/  ISETP.LT.U32.AND P6, PT, R52, 0xc000, PT ;  /* 0x0000c0003400780c */ /* 0x000fc60003fc1070 */
[----:B------:R-:W0:Y:S01]  /*0d60*/  MUFU.RCP R22, R27 ;  /* 0x0000001b00167308 */ /* 0x000e220000001000 */
[----:B------:R-:W-:Y:S01]  /*0d70*/  ISETP.LT.AND.EX P4, PT, R3, RZ, !P4, P6 ;  /* 0x000000ff0300720c */ /* 0x000fe20006781360 */
[----:B------:R-:W-:Y:S01]  /*0d80*/  @!P5 FMUL R48, R48, 16777216 ;  /* 0x4b8000003030d820 */ /* 0x000fe20000400000 */
[----:B-1----:R-:W-:Y:S01]  /*0d90*/  LEA R2, P6, R52, UR8, 0x2 ;  /* 0x0000000834027c11 */ /* 0x002fe2000f8c10ff */
[----:B--2---:R-:W-:Y:S01]  /*0da0*/  FMUL R55, R55, R54 ;  /* 0x0000003637377220 */ /* 0x004fe20000400000 */
[----:B------:R-:W-:Y:S01]  /*0db0*/  ISETP.GT.AND P4, PT, R50, -0x1, P4 ;  /* 0xffffffff3200780c */ /* 0x000fe20002784270 */
[----:B---3--:R-:W-:Y:S01]  /*0dc0*/  FMUL R50, R7, R56 ;  /* 0x0000003807327220 */ /* 0x008fe20000400000 */
[----:B------:R-:W-:Y:S01]  /*0dd0*/  LEA.HI.X R3, R52, UR9, R3, 0x2, P6 ;  /* 0x0000000934037c11 */ /* 0x000fe2000b0f1403 */
[----:B------:R-:W-:Y:S01]  /*0de0*/  UMOV UR4, 0x400 ;  /* 0x0000040000047882 */ /* 0x000fe20000000000 */
[----:B----4-:R-:W-:Y:S01]  /*0df0*/  FMUL R52, R49, R48 ;  /* 0x0000003031347220 */ /* 0x010fe20000400000 */
[-C--:B------:R-:W-:Y:S01]  /*0e00*/  FMUL R7, R8, R55.reuse ;  /* 0x0000003708077220 */ /* 0x080fe20000400000 */
[-C--:B------:R-:W-:Y:S01]  /*0e10*/  FMUL R8, R53, R50.reuse ;  /* 0x0000003235087220 */ /* 0x080fe20000400000 */
[----:B-----5:R-:W-:Y:S01]  /*0e20*/  ULEA UR4, UR5, UR4, 0x18 ;  /* 0x0000000405047291 */ /* 0x020fe2000f8ec03f */
[----:B------:R-:W-:Y:S01]  /*0e30*/  FMUL R21, R33, R50 ;  /* 0x0000003221157220 */ /* 0x000fe20000400000 */
[-C--:B------:R-:W-:Y:S01]  /*0e40*/  FMUL R53, R30, R52.reuse ;  /* 0x000000341e357220 */ /* 0x080fe20000400000 */
[----:B------:R-:W-:Y:S01]  /*0e50*/  ULDC.64 UR8, c[0x0][0x218] ;  /* 0x0000860000087ab9 */ /* 0x000fe20000000a00 */
[----:B------:R-:W-:Y:S01]  /*0e60*/  FMUL R40, R40, R55 ;  /* 0x0000003728287220 */ /* 0x000fe20000400000 */
[----:B0-----:R-:W-:Y:S01]  /*0e70*/  FMUL R47, R22, R47 ;  /* 0x0000002f162f7220 */ /* 0x001fe20000400000 */
[-C--:B------:R-:W-:Y:S01]  /*0e80*/  FMUL R35, R35, R55.reuse ;  /* 0x0000003723237220 */ /* 0x080fe20000400000 */
[-C--:B------:R-:W-:Y:S01]  /*0e90*/  FMUL R38, R38, R55.reuse ;  /* 0x0000003726267220 */ /* 0x080fe20000400000 */
[-C--:B------:R-:W-:Y:S01]  /*0ea0*/  FMUL R37, R37, R55.reuse ;  /* 0x0000003725257220 */ /* 0x080fe20000400000 */
[-C--:B------:R-:W-:Y:S01]  /*0eb0*/  FMUL R27, R43, R55.reuse ;  /* 0x000000372b1b7220 */ /* 0x080fe20000400000 */
[-C--:B------:R-:W-:Y:S01]  /*0ec0*/  FMUL R6, R6, R55.reuse ;  /* 0x0000003706067220 */ /* 0x080fe20000400000 */
[----:B------:R-:W-:Y:S01]  /*0ed0*/  FMUL R28, R28, R55 ;  /* 0x000000371c1c7220 */ /* 0x000fe20000400000 */
[----:B------:R-:W-:Y:S01]  /*0ee0*/  FMUL R30, R20, R52 ;  /* 0x00000034141e7220 */ /* 0x000fe20000400000 */
[----:B------:R-:W-:Y:S01]  /*0ef0*/  IADD3 R20, P5, R19, UR8, RZ ;  /* 0x0000000813147c10 */ /* 0x000fe2000ffbe0ff */
[----:B------:R-:W-:Y:S01]  /*0f00*/  FMUL R22, R51, R50 ;  /* 0x0000003233167220 */ /* 0x000fe20000400000 */
[----:B------:R-:W-:Y:S01]  /*0f10*/  FMUL R51, R32, R47 ;  /* 0x0000002f20337220 */ /* 0x000fe20000400000 */
[-C--:B------:R-:W-:Y:S01]  /*0f20*/  FMUL R32, R4, R52.reuse ;  /* 0x0000003404207220 */ /* 0x080fe20000400000 */
[----:B------:R-:W-:Y:S01]  /*0f30*/  FMUL R48, R5, R52 ;  /* 0x0000003405307220 */ /* 0x000fe20000400000 */
[----:B------:R-:W-:Y:S01]  /*0f40*/  F2FP.BF16.F32.PACK_AB R8, R8, R21 ;  /* 0x000000150808723e */ /* 0x000fe200000010ff */
[----:B------:R-:W-:Y:S01]  /*0f50*/  FMUL R25, R25, R50 ;  /* 0x0000003219197220 */ /* 0x000fe20000400000 */
[----:B------:R-:W-:-:S02]  /*0f60*/  LEA R41, R41, UR4, 0x2 ;  /* 0x0000000429297c11 */ /* 0x000fc4000f8e10ff */
[----:B------:R-:W-:Y:S02]  /*0f70*/  F2FP.BF16.F32.PACK_AB R4, R35, R40 ;  /* 0x000000282304723e */ /* 0x000fe400000010ff */
[----:B------:R-:W-:Y:S02]  /*0f80*/  F2FP.BF16.F32.PACK_AB R5, R37, R38 ;  /* 0x000000262505723e */ /* 0x000fe400000010ff */
[----:B------:R-:W-:Y:S02]  /*0f90*/  F2FP.BF16.F32.PACK_AB R6, R6, R27 ;  /* 0x0000001b0606723e */ /* 0x000fe400000010ff */
[----:B------:R-:W-:Y:S02]  /*0fa0*/  F2FP.BF16.F32.PACK_AB R7, R7, R28 ;  /* 0x0000001c0707723e */ /* 0x000fe400000010ff */
[----:B------:R-:W-:Y:S02]  /*0fb0*/  IADD3.X R21, R17, UR9, RZ, P5, !PT ;  /* 0x0000000911157c10 */ /* 0x000fe4000affe4ff */
[----:B------:R-:W-:Y:S01]  /*0fc0*/  IADD3 R18, P5, R18, UR8, RZ ;  /* 0x0000000812127c10 */ /* 0x000fe2000ffbe0ff */
[-C--:B------:R-:W-:Y:S01]  /*0fd0*/  FMUL R26, R26, R50.reuse ;  /* 0x000000321a1a7220 */ /* 0x080fe20000400000 */
[-C--:B------:R-:W-:Y:S01]  /*0fe0*/  FMUL R23, R23, R50.reuse ;  /* 0x0000003217177220 */ /* 0x080fe20000400000 */
[-C--:B------:R-:W-:Y:S01]  /*0ff0*/  FMUL R24, R24, R50.reuse ;  /* 0x0000003218187220 */ /* 0x080fe20000400000 */
[----:B------:R-:W-:Y:S01]  /*1000*/  FMUL R33, R45, R50 ;  /* 0x000000322d217220 */ /* 0x000fe20000400000 */
[-C--:B------:R-:W-:Y:S01]  /*1010*/  FMUL R43, R44, R47.reuse ;  /* 0x0000002f2c2b7220 */ /* 0x080fe20000400000 */
[-C--:B------:R-:W-:Y:S01]  /*1020*/  FMUL R49, R46, R47.reuse ;  /* 0x0000002f2e317220 */ /* 0x080fe20000400000 */
[----:B------:R0:W-:Y:S01]  /*1030*/  STS [R41], R55 ;  /* 0x0000003729007388 */ /* 0x0001e20000000800 */
[-C--:B------:R-:W-:Y:S01]  /*1040*/  FMUL R36, R36, R47.reuse ;  /* 0x0000002f24247220 */ /* 0x080fe20000400000 */
[-C--:B------:R-:W-:Y:S01]  /*1050*/  FMUL R45, R9, R47.reuse ;  /* 0x0000002f092d7220 */ /* 0x080fe20000400000 */
[-C--:B------:R-:W-:Y:S01]  /*1060*/  FMUL R42, R42, R47.reuse ;  /* 0x0000002f2a2a7220 */ /* 0x080fe20000400000 */
[-C--:B------:R-:W-:Y:S01]  /*1070*/  FMUL R44, R10, R47.reuse ;  /* 0x0000002f0a2c7220 */ /* 0x080fe20000400000 */
[----:B------:R-:W-:Y:S01]  /*1080*/  FMUL R46, R11, R47 ;  /* 0x0000002f0b2e7220 */ /* 0x000fe20000400000 */
[----:B------:R-:W-:Y:S01]  /*1090*/  @P0 STG.E.128 desc[UR6][R20.64], R4 ;  /* 0x0000000414000986 */ /* 0x000fe2000c101d06 */
[-C--:B------:R-:W-:Y:S01]  /*10a0*/  FMUL R31, R31, R52.reuse ;  /* 0x000000341f1f7220 */ /* 0x080fe20000400000 */
[-C--:B------:R-:W-:Y:S01]  /*10b0*/  FMUL R29, R29, R52.reuse ;  /* 0x000000341d1d7220 */ /* 0x080fe20000400000 */
[-C--:B------:R-:W-:Y:S01]  /*10c0*/  FMUL R34, R34, R52.reuse ;  /* 0x0000003422227220 */ /* 0x080fe20000400000 */
[----:B0-----:R-:W-:Y:S01]  /*10d0*/  FMUL R55, R39, R52 ;  /* 0x0000003427377220 */ /* 0x001fe20000400000 */
[----:B------:R-:W-:-:S02]  /*10e0*/  F2FP.BF16.F32.PACK_AB R9, R22, R25 ;  /* 0x000000191609723e */ /* 0x000fc400000010ff */
[----:B------:R-:W-:Y:S02]  /*10f0*/  IADD3.X R19, R15, UR9, RZ, P5, !PT ;  /* 0x000000090f137c10 */ /* 0x000fe4000affe4ff */
[----:B------:R-:W-:Y:S02]  /*1100*/  IADD3 R16, P0, R16, UR8, RZ ;  /* 0x0000000810107c10 */ /* 0x000fe4000ff1e0ff */
[----:B------:R-:W-:Y:S01]  /*1110*/  IADD3 R22, P5, R0, UR8, RZ ;  /* 0x0000000800167c10 */ /* 0x000fe2000ffbe0ff */
[----:B------:R0:W-:Y:S01]  /*1120*/  STS [R41+0x18], R52 ;  /* 0x0000183429007388 */ /* 0x0001e20000000800 */
[----:B------:R-:W-:Y:S02]  /*1130*/  F2FP.BF16.F32.PACK_AB R10, R23, R26 ;  /* 0x0000001a170a723e */ /* 0x000fe400000010ff */
[----:B------:R-:W-:Y:S02]  /*1140*/  F2FP.BF16.F32.PACK_AB R11, R33, R24 ;  /* 0x00000018210b723e */ /* 0x000fe400000010ff */
[----:B------:R-:W-:-:S02]  /*1150*/  IADD3.X R17, R14, UR9, RZ, P0, !PT ;  /* 0x000000090e117c10 */ /* 0x000fc400087fe4ff */
[----:B------:R-:W-:Y:S02]  /*1160*/  F2FP.BF16.F32.PACK_AB R36, R43, R36 ;  /* 0x000000242b24723e */ /* 0x000fe400000010ff */
[----:B------:R-:W-:Y:S02]  /*1170*/  F2FP.BF16.F32.PACK_AB R37, R42, R45 ;  /* 0x0000002d2a25723e */ /* 0x000fe400000010ff */
[----:B------:R-:W-:Y:S02]  /*1180*/  F2FP.BF16.F32.PACK_AB R38, R49, R44 ;  /* 0x0000002c3126723e */ /* 0x000fe400000010ff */
[----:B------:R-:W-:Y:S02]  /*1190*/  F2FP.BF16.F32.PACK_AB R39, R51, R46 ;  /* 0x0000002e3327723e */ /* 0x000fe400000010ff */
[----:B------:R-:W-:Y:S02]  /*11a0*/  IADD3.X R23, R13, UR9, RZ, P5, !PT ;  /* 0x000000090d177c10 */ /* 0x000fe4000affe4ff */
[----:B0-----:R-:W-:-:S02]  /*11b0*/  F2FP.BF16.F32.PACK_AB R52, R31, R32 ;  /* 0x000000201f34723e */ /* 0x001fc400000010ff */
[----:B------:R-:W-:Y:S02]  /*11c0*/  F2FP.BF16.F32.PACK_AB R53, R53, R48 ;  /* 0x000000303535723e */ /* 0x000fe400000010ff */
[----:B------:R-:W-:Y:S02]  /*11d0*/  F2FP.BF16.F32.PACK_AB R54, R29, R30 ;  /* 0x0000001e1d36723e */ /* 0x000fe400000010ff */
[----:B------:R-:W-:Y:S01]  /*11e0*/  F2FP.BF16.F32.PACK_AB R55, R55, R34 ;  /* 0x000000223737723e */ /* 0x000fe200000010ff */
[----:B------:R0:W-:Y:S04]  /*11f0*/  @P1 STG.E.128 desc[UR6][R18.64], R8 ;  /* 0x0000000812001986 */ /* 0x0001e8000c101d06 */
[----:B------:R0:W-:Y:S04]  /*1200*/  @P2 STG.E.128 desc[UR6][R16.64], R36 ;  /* 0x0000002410002986 */ /* 0x0001e8000c101d06 */
[----:B------:R0:W-:Y:S04]  /*1210*/  STS [R41+0x8], R50 ;  /* 0x0000083229007388 */ /* 0x0001e80000000800 */
[----:B------:R0:W-:Y:S04]  /*1220*/  STS [R41+0x10], R47 ;  /* 0x0000102f29007388 */ /* 0x0001e80000000800 */
[----:B------:R0:W-:Y:S01]  /*1230*/  @P3 STG.E.128 desc[UR6][R22.64], R52 ;  /* 0x0000003416003986 */ /* 0x0001e2000c101d06 */
[----:B------:R-:W-:-:S04]  /*1240*/  LOP3.LUT R12, R12, 0x7, RZ, 0xc0, !PT ;  /* 0x000000070c0c7812 */ /* 0x000fc800078ec0ff */
[----:B------:R-:W-:Y:S01]  /*1250*/  LEA R12, R12, UR4, 0x2 ;  /* 0x000000040c0c7c11 */ /* 0x000fe2000f8e10ff */
[----:B------:R-:W-:Y:S06]  /*1260*/  BAR.SYNC.DEFER_BLOCKING 0x0 ;  /* 0x0000000000007b1d */ /* 0x000fec0000010000 */
[----:B------:R-:W-:Y:S05]  /*1270*/  @!P4 EXIT ;  /* 0x000000000000c94d */ /* 0x000fea0003800000 */
[----:B------:R-:W1:Y:S04]  /*1280*/  LDS R5, [R12] ;  /* 0x000000000c057984 */ /* 0x000e680000000800 */
[----:B-1----:R-:W-:Y:S01]  /*1290*/  STG.E desc[UR6][R2.64], R5 ;  /* 0x0000000502007986 */ /* 0x002fe2000c101906 */
[----:B------:R-:W-:Y:S05]  /*12a0*/  EXIT ;  /* 0x000000000000794d */ /* 0x000fea0003800000 */
.L_x_0:
[----:B------:R-:W-:-:S00]  /*12b0*/  BRA `(.L_x_0) ;  /* 0xfffffffc00fc7947 */ /* 0x000fc0000383ffff */
[----:B------:R-:W-:-:S00]  /*12c0*/  NOP ;  /* 0x0000000000007918 */ /* 0x000fc00000000000 */
        /* <DEDUP_REMOVED lines=11> */
.L_x_1:


//--------------------- .nv.global.init           --------------------------
	.section	.nv.global.init,"aw",@progbits
.nv.global.init:
	.type		_$_str,@object
	.size		_$_str,(_$_str_$_2 - _$_str)
_$_str:
        /*0000*/ 	.byte	0x5f, 0x5f, 0x43, 0x55, 0x44, 0x41, 0x5f, 0x46, 0x54, 0x5a, 0x00
	.type		_$_str_$_2,@object
	.size		_$_str_$_2,(.L_1 - _$_str_$_2)
_$_str_$_2:
        /*000b*/ 	.byte	0x5f, 0x5f, 0x43, 0x55, 0x44, 0x41, 0x5f, 0x50, 0x52, 0x45, 0x43, 0x5f, 0x53, 0x51, 0x52, 0x54
        /*001b*/ 	.byte	0x00
.L_1:


//--------------------- .nv.shared.l2norm_fwd_kernel --------------------------
	.section	.nv.shared.l2norm_fwd_kernel,"aw",@nobits
	.sectionflags	@""
	.align	16
	.zero		1024


//--------------------- .nv.shared.reserved.0     --------------------------
	.section	.nv.shared.reserved.0,"aw",@nobits
	.weak		__nv_reservedSMEM_offset_0_alias
	.size		__nv_reservedSMEM_offset_0_alias, 0, 0
	.other		__nv_reservedSMEM_offset_0_alias,@"STO_CUDA_RESERVED_SHARED STV_DEFAULT"
__nv_reservedSMEM_offset_0_alias:
	.zero		0


//--------------------- .nv.constant0.l2norm_fwd_kernel --------------------------
	.section	.nv.constant0.l2norm_fwd_kernel,"a",@progbits
	.sectionflags	@""
	.align	4
.nv.constant0.l2norm_fwd_kernel:
	.zero		568


//--------------------- SYMBOLS --------------------------

	.type		.nv.reservedSmem.offset0,@object
	.size		.nv.reservedSmem.offset0,0x4
